	.target	sm_80

	.elftype	@"ET_EXEC"


//--------------------- .note.nv.tkinfo           --------------------------
	.section	.note.nv.tkinfo,"",@"SHT_NOTE"
	.sectionflags	@"SHF_NOTE_NV_TKINFO"
	.tkinfo
        /*0018*/ 	.word	0x00000002
        /*0030*/ 	.string	""
        /*0030*/ 	.string	"ptxas"
        /*0030*/ 	.string	"Cuda compilation tools, release 13.0, V13.0.88"
        /*0030*/ 	.string	"Build cuda_13.0.r13.0/compiler.36424714_0"
        /*0030*/ 	.string	"-v  -suppress-debug-info  -lineinfo  -arch sm_80 "



//--------------------- .note.nv.cuinfo           --------------------------
	.section	.note.nv.cuinfo,"",@"SHT_NOTE"
	.sectionflags	@"SHF_NOTE_NV_CUINFO"
        /*0018*/ 	.short	0x0002
        /*001a*/ 	.short	0x0050
        /*001c*/ 	.short	0x0082
	.zero		2


//--------------------- .nv.info                  --------------------------
	.section	.nv.info,"",@"SHT_CUDA_INFO"
	.align	4


	//----- nvinfo : EIATTR_REGCOUNT
	.align		4
        /*0000*/ 	.byte	0x04, 0x2f
        /*0002*/ 	.short	(.L_1 - .L_0)
	.align		4
.L_0:
        /*0004*/ 	.word	index@(matmul_kernel)
        /*0008*/ 	.word	0x00000040


	//----- nvinfo : EIATTR_FRAME_SIZE
	.align		4
.L_1:
        /*000c*/ 	.byte	0x04, 0x11
        /*000e*/ 	.short	(.L_3 - .L_2)
	.align		4
.L_2:
        /*0010*/ 	.word	index@(matmul_kernel)
        /*0014*/ 	.word	0x00000000


	//----- nvinfo : EIATTR_MIN_STACK_SIZE
	.align		4
.L_3:
        /*0018*/ 	.byte	0x04, 0x12
        /*001a*/ 	.short	(.L_5 - .L_4)
	.align		4
.L_4:
        /*001c*/ 	.word	index@(matmul_kernel)
        /*0020*/ 	.word	0x00000000
.L_5:


//--------------------- .nv.info.matmul_kernel    --------------------------
	.section	.nv.info.matmul_kernel,"",@"SHT_CUDA_INFO"
	.sectionflags	@""
	.align	4


	//----- nvinfo : EIATTR_CUDA_API_VERSION
	.align		4
        /*0000*/ 	.byte	0x04, 0x37
        /*0002*/ 	.short	(.L_7 - .L_6)
.L_6:
        /*0004*/ 	.word	0x00000082


	//----- nvinfo : EIATTR_SW2861232_WAR
	.align		4
.L_7:
        /*0008*/ 	.byte	0x01, 0x35
	.zero		2


	//----- nvinfo : EIATTR_PARAM_CBANK
	.align		4
        /*000c*/ 	.byte	0x04, 0x0a
        /*000e*/ 	.short	(.L_9 - .L_8)
	.align		4
.L_8:
        /*0010*/ 	.word	index@(.nv.constant0.matmul_kernel)
        /*0014*/ 	.short	0x0160
        /*0016*/ 	.short	0x0050


	//----- nvinfo : EIATTR_CBANK_PARAM_SIZE
	.align		4
.L_9:
        /*0018*/ 	.byte	0x03, 0x19
        /*001a*/ 	.short	0x0050


	//----- nvinfo : EIATTR_KPARAM_INFO
	.align		4
        /*001c*/ 	.byte	0x04, 0x17
        /*001e*/ 	.short	(.L_11 - .L_10)
.L_10:
        /*0020*/ 	.word	0x00000000
        /*0024*/ 	.short	0x000d
        /*0026*/ 	.short	0x0048
        /*0028*/ 	.byte	0x00, 0xf4, 0x21, 0x00


	//----- nvinfo : EIATTR_KPARAM_INFO
	.align		4
.L_11:
        /*002c*/ 	.byte	0x04, 0x17
        /*002e*/ 	.short	(.L_13 - .L_12)
.L_12:
        /*0030*/ 	.word	0x00000000
        /*0034*/ 	.short	0x000c
        /*0036*/ 	.short	0x0040
        /*0038*/ 	.byte	0x00, 0xf4, 0x21, 0x00


	//----- nvinfo : EIATTR_KPARAM_INFO
	.align		4
.L_13:
        /*003c*/ 	.byte	0x04, 0x17
        /*003e*/ 	.short	(.L_15 - .L_14)
.L_14:
        /*0040*/ 	.word	0x00000000
        /*0044*/ 	.short	0x000b
        /*0046*/ 	.short	0x0038
        /*0048*/ 	.byte	0x00, 0xf0, 0x11, 0x00


	//----- nvinfo : EIATTR_KPARAM_INFO
	.align		4
.L_15:
        /*004c*/ 	.byte	0x04, 0x17
        /*004e*/ 	.short	(.L_17 - .L_16)
.L_16:
        /*0050*/ 	.word	0x00000000
        /*0054*/ 	.short	0x000a
        /*0056*/ 	.short	0x0034
        /*0058*/ 	.byte	0x00, 0xf0, 0x11, 0x00


	//----- nvinfo : EIATTR_KPARAM_INFO
	.align		4
.L_17:
        /*005c*/ 	.byte	0x04, 0x17
        /*005e*/ 	.short	(.L_19 - .L_18)
.L_18:
        /*0060*/ 	.word	0x00000000
        /*0064*/ 	.short	0x0009
        /*0066*/ 	.short	0x0030
        /*0068*/ 	.byte	0x00, 0xf0, 0x11, 0x00


	//----- nvinfo : EIATTR_KPARAM_INFO
	.align		4
.L_19:
        /*006c*/ 	.byte	0x04, 0x17
        /*006e*/ 	.short	(.L_21 - .L_20)
.L_20:
        /*0070*/ 	.word	0x00000000
        /*0074*/ 	.short	0x0008
        /*0076*/ 	.short	0x002c
        /*0078*/ 	.byte	0x00, 0xf0, 0x11, 0x00


	//----- nvinfo : EIATTR_KPARAM_INFO
	.align		4
.L_21:
        /*007c*/ 	.byte	0x04, 0x17
        /*007e*/ 	.short	(.L_23 - .L_22)
.L_22:
        /*0080*/ 	.word	0x00000000
        /*0084*/ 	.short	0x0007
        /*0086*/ 	.short	0x0028
        /*0088*/ 	.byte	0x00, 0xf0, 0x11, 0x00


	//----- nvinfo : EIATTR_KPARAM_INFO
	.align		4
.L_23:
        /*008c*/ 	.byte	0x04, 0x17
        /*008e*/ 	.short	(.L_25 - .L_24)
.L_24:
        /*0090*/ 	.word	0x00000000
        /*0094*/ 	.short	0x0006
        /*0096*/ 	.short	0x0024
        /*0098*/ 	.byte	0x00, 0xf0, 0x11, 0x00


	//----- nvinfo : EIATTR_KPARAM_INFO
	.align		4
.L_25:
        /*009c*/ 	.byte	0x04, 0x17
        /*009e*/ 	.short	(.L_27 - .L_26)
.L_26:
        /*00a0*/ 	.word	0x00000000
        /*00a4*/ 	.short	0x0005
        /*00a6*/ 	.short	0x0020
        /*00a8*/ 	.byte	0x00, 0xf0, 0x11, 0x00


	//----- nvinfo : EIATTR_KPARAM_INFO
	.align		4
.L_27:
        /*00ac*/ 	.byte	0x04, 0x17
        /*00ae*/ 	.short	(.L_29 - .L_28)
.L_28:
        /*00b0*/ 	.word	0x00000000
        /*00b4*/ 	.short	0x0004
        /*00b6*/ 	.short	0x001c
        /*00b8*/ 	.byte	0x00, 0xf0, 0x11, 0x00


	//----- nvinfo : EIATTR_KPARAM_INFO
	.align		4
.L_29:
        /*00bc*/ 	.byte	0x04, 0x17
        /*00be*/ 	.short	(.L_31 - .L_30)
.L_30:
        /*00c0*/ 	.word	0x00000000
        /*00c4*/ 	.short	0x0003
        /*00c6*/ 	.short	0x0018
        /*00c8*/ 	.byte	0x00, 0xf0, 0x11, 0x00


	//----- nvinfo : EIATTR_KPARAM_INFO
	.align		4
.L_31:
        /*00cc*/ 	.byte	0x04, 0x17
        /*00ce*/ 	.short	(.L_33 - .L_32)
.L_32:
        /*00d0*/ 	.word	0x00000000
        /*00d4*/ 	.short	0x0002
        /*00d6*/ 	.short	0x0010
        /*00d8*/ 	.byte	0x00, 0xf4, 0x21, 0x00


	//----- nvinfo : EIATTR_KPARAM_INFO
	.align		4
.L_33:
        /*00dc*/ 	.byte	0x04, 0x17
        /*00de*/ 	.short	(.L_35 - .L_34)
.L_34:
        /*00e0*/ 	.word	0x00000000
        /*00e4*/ 	.short	0x0001
        /*00e6*/ 	.short	0x0008
        /*00e8*/ 	.byte	0x00, 0xf4, 0x21, 0x00


	//----- nvinfo : EIATTR_KPARAM_INFO
	.align		4
.L_35:
        /*00ec*/ 	.byte	0x04, 0x17
        /*00ee*/ 	.short	(.L_37 - .L_36)
.L_36:
        /*00f0*/ 	.word	0x00000000
        /*00f4*/ 	.short	0x0000
        /*00f6*/ 	.short	0x0000
        /*00f8*/ 	.byte	0x00, 0xf4, 0x21, 0x00


	//----- nvinfo : EIATTR_MAXREG_COUNT
	.align		4
.L_37:
        /*00fc*/ 	.byte	0x03, 0x1b
        /*00fe*/ 	.short	0x00ff


	//----- nvinfo : EIATTR_NUM_BARRIERS
	.align		4
        /*0100*/ 	.byte	0x02, 0x4c
        /*0102*/ 	.byte	0x01
	.zero		1


	//----- nvinfo : EIATTR_MERCURY_ISA_VERSION
	.align		4
        /*0104*/ 	.byte	0x03, 0x5f
        /*0106*/ 	.short	0x0000


	//----- nvinfo : EIATTR_EXIT_INSTR_OFFSETS
	.align		4
        /*0108*/ 	.byte	0x04, 0x1c
        /*010a*/ 	.short	(.L_39 - .L_38)


	//   ....[0]....
.L_38:
        /*010c*/ 	.word	0x00001570


	//   ....[1]....
        /*0110*/ 	.word	0x000015a0


	//----- nvinfo : EIATTR_REQNTID
	.align		4
.L_39:
        /*0114*/ 	.byte	0x04, 0x10
        /*0116*/ 	.short	(.L_41 - .L_40)
.L_40:
        /*0118*/ 	.word	0x00000100
        /*011c*/ 	.word	0x00000001
        /*0120*/ 	.word	0x00000001
.L_41:


//--------------------- .nv.callgraph             --------------------------
	.section	.nv.callgraph,"",@"SHT_CUDA_CALLGRAPH"
	.align	4
	.sectionentsize	8
	.align		4
        /*0000*/ 	.word	0x00000000
	.align		4
        /*0004*/ 	.word	0xffffffff
	.align		4
        /*0008*/ 	.word	0x00000000
	.align		4
        /*000c*/ 	.word	0xfffffffe
	.align		4
        /*0010*/ 	.word	0x00000000
	.align		4
        /*0014*/ 	.word	0xfffffffd
	.align		4
        /*0018*/ 	.word	0x00000000
	.align		4
        /*001c*/ 	.word	0xfffffffc


//--------------------- .nv.rel.action            --------------------------
	.section	.nv.rel.action,"",@"SHT_CUDA_RELOCINFO"
	.align	8
	.sectionentsize	8
        /*0000*/ 	.byte	0x73, 0x00, 0x00, 0x00, 0x00, 0x00, 0x00, 0x00, 0x00, 0x00, 0x00, 0x11, 0x25, 0x00, 0x05, 0x36


//--------------------- .nv.constant0.matmul_kernel --------------------------
	.section	.nv.constant0.matmul_kernel,"a",@progbits
	.sectionflags	@""
	.align	4
.nv.constant0.matmul_kernel:
	.zero		432


//--------------------- .text.matmul_kernel       --------------------------
	.section	.text.matmul_kernel,"ax",@progbits
	.sectioninfo	@"SHI_REGISTERS=64"
	.align	128
        .global         matmul_kernel
        .type           matmul_kernel,@function
        .size           matmul_kernel,(.L_x_3 - matmul_kernel)
        .other          matmul_kernel,@"STO_CUDA_ENTRY STV_DEFAULT"
matmul_kernel:
.text.matmul_kernel:
[----:B------:R-:W-:Y:S02]  /*0000*/  IMAD.MOV.U32 R1, RZ, RZ, c[0x0][0x28] ;  /* 0x00000a00ff017624 */ /* 0x000fe400078e00ff */
[----:B------:R-:W-:Y:S01]  /*0010*/  IMAD.MOV.U32 R6, RZ, RZ, 0x1f ;  /* 0x0000001fff067424 */ /* 0x000fe200078e00ff */
[----:B------:R-:W0:Y:S01]  /*0020*/  S2R R5, SR_CTAID.X ;  /* 0x0000000000057919 */ /* 0x000e220000002500 */
[----:B------:R-:W-:Y:S01]  /*0030*/  IMAD.MOV.U32 R12, RZ, RZ, c[0x0][0x180] ;  /* 0x00006000ff0c7624 */ /* 0x000fe200078e00ff */
[----:B------:R-:W-:Y:S02]  /*0040*/  ULDC.64 UR6, c[0x0][0x118] ;  /* 0x0000460000067ab9 */ /* 0x000fe40000000a00 */
[----:B------:R-:W-:Y:S02]  /*0050*/  IADD3 R0, R6, c[0x0][0x17c], RZ ;  /* 0x00005f0006007a10 */ /* 0x000fe40007ffe0ff */
[----:B------:R-:W-:Y:S02]  /*0060*/  IADD3 R12, R12, 0x1f, RZ ;  /* 0x0000001f0c0c7810 */ /* 0x000fe40007ffe0ff */
[----:B------:R-:W-:-:S04]  /*0070*/  SHF.R.S32.HI R3, RZ, 0x1f, R0 ;  /* 0x0000001fff037819 */ /* 0x000fc80000011400 */
[----:B------:R-:W-:-:S04]  /*0080*/  LEA.HI R3, R3, R0, RZ, 0x5 ;  /* 0x0000000003037211 */ /* 0x000fc800078f28ff */
[----:B------:R-:W-:-:S05]  /*0090*/  SHF.R.S32.HI R3, RZ, 0x5, R3 ;  /* 0x00000005ff037819 */ /* 0x000fca0000011403 */
[----:B------:R-:W-:Y:S01]  /*00a0*/  IMAD.SHL.U32 R4, R3, 0x8, RZ ;  /* 0x0000000803047824 */ /* 0x000fe200078e00ff */
[----:B0-----:R-:W-:-:S04]  /*00b0*/  IABS R10, R5 ;  /* 0x00000005000a7213 */ /* 0x001fc80000000000 */
[-C--:B------:R-:W-:Y:S02]  /*00c0*/  IABS R7, R4.reuse ;  /* 0x0000000400077213 */ /* 0x080fe40000000000 */
[----:B------:R-:W-:Y:S02]  /*00d0*/  IABS R11, R4 ;  /* 0x00000004000b7213 */ /* 0x000fe40000000000 */
[----:B------:R-:W0:Y:S08]  /*00e0*/  I2F.RP R0, R7 ;  /* 0x0000000700007306 */ /* 0x000e300000209400 */
[----:B0-----:R-:W0:Y:S02]  /*00f0*/  MUFU.RCP R0, R0 ;  /* 0x0000000000007308 */ /* 0x001e240000001000 */
[----:B0-----:R-:W-:Y:S01]  /*0100*/  IADD3 R2, R0, 0xffffffe, RZ ;  /* 0x0ffffffe00027810 */ /* 0x001fe20007ffe0ff */
[----:B------:R-:W-:-:S05]  /*0110*/  IMAD.MOV R0, RZ, RZ, -R11 ;  /* 0x000000ffff007224 */ /* 0x000fca00078e0a0b */
[----:B------:R0:W1:Y:S02]  /*0120*/  F2I.FTZ.U32.TRUNC.NTZ R3, R2 ;  /* 0x0000000200037305 */ /* 0x000064000021f000 */
[----:B0-----:R-:W-:Y:S02]  /*0130*/  IMAD.MOV.U32 R2, RZ, RZ, RZ ;  /* 0x000000ffff027224 */ /* 0x001fe400078e00ff */
[----:B-1----:R-:W-:-:S04]  /*0140*/  IMAD.MOV R8, RZ, RZ, -R3 ;  /* 0x000000ffff087224 */ /* 0x002fc800078e0a03 */
[----:B------:R-:W-:Y:S02]  /*0150*/  IMAD R9, R8, R7, RZ ;  /* 0x0000000708097224 */ /* 0x000fe400078e02ff */
[----:B------:R-:W-:Y:S02]  /*0160*/  IMAD.MOV.U32 R8, RZ, RZ, R10 ;  /* 0x000000ffff087224 */ /* 0x000fe400078e000a */
[----:B------:R-:W-:-:S06]  /*0170*/  IMAD.HI.U32 R3, R3, R9, R2 ;  /* 0x0000000903037227 */ /* 0x000fcc00078e0002 */
[----:B------:R-:W-:-:S04]  /*0180*/  IMAD.HI.U32 R3, R3, R8, RZ ;  /* 0x0000000803037227 */ /* 0x000fc800078e00ff */
[----:B------:R-:W-:-:S05]  /*0190*/  IMAD R0, R3, R0, R8 ;  /* 0x0000000003007224 */ /* 0x000fca00078e0208 */
[----:B------:R-:W-:-:S13]  /*01a0*/  ISETP.GT.U32.AND P1, PT, R7, R0, PT ;  /* 0x000000000700720c */ /* 0x000fda0003f24070 */
[----:B------:R-:W-:Y:S01]  /*01b0*/  @!P1 IMAD.IADD R0, R0, 0x1, -R7 ;  /* 0x0000000100009824 */ /* 0x000fe200078e0a07 */
[----:B------:R-:W-:Y:S02]  /*01c0*/  @!P1 IADD3 R3, R3, 0x1, RZ ;  /* 0x0000000103039810 */ /* 0x000fe40007ffe0ff */
[----:B------:R-:W-:Y:S02]  /*01d0*/  ISETP.NE.AND P1, PT, R4, RZ, PT ;  /* 0x000000ff0400720c */ /* 0x000fe40003f25270 */
[----:B------:R-:W-:Y:S02]  /*01e0*/  ISETP.GE.U32.AND P0, PT, R0, R7, PT ;  /* 0x000000070000720c */ /* 0x000fe40003f06070 */
[----:B------:R-:W-:-:S04]  /*01f0*/  LOP3.LUT R0, R5, R4, RZ, 0x3c, !PT ;  /* 0x0000000405007212 */ /* 0x000fc800078e3cff */
[----:B------:R-:W-:Y:S02]  /*0200*/  ISETP.GE.AND P2, PT, R0, RZ, PT ;  /* 0x000000ff0000720c */ /* 0x000fe40003f46270 */
[----:B------:R-:W-:-:S05]  /*0210*/  IADD3 R0, R6, c[0x0][0x178], RZ ;  /* 0x00005e0006007a10 */ /* 0x000fca0007ffe0ff */
[----:B------:R-:W-:-:S05]  /*0220*/  @P0 IADD3 R3, R3, 0x1, RZ ;  /* 0x0000000103030810 */ /* 0x000fca0007ffe0ff */
[----:B------:R-:W-:Y:S01]  /*0230*/  IMAD.MOV.U32 R2, RZ, RZ, R3 ;  /* 0x000000ffff027224 */ /* 0x000fe200078e0003 */
[----:B------:R-:W-:-:S03]  /*0240*/  SHF.R.S32.HI R3, RZ, 0x1f, R0 ;  /* 0x0000001fff037819 */ /* 0x000fc60000011400 */
[----:B------:R-:W-:Y:S01]  /*0250*/  @!P2 IMAD.MOV R2, RZ, RZ, -R2 ;  /* 0x000000ffff02a224 */ /* 0x000fe200078e0a02 */
[----:B------:R-:W-:Y:S02]  /*0260*/  @!P1 LOP3.LUT R2, RZ, R4, RZ, 0x33, !PT ;  /* 0x00000004ff029212 */ /* 0x000fe400078e33ff */
[----:B------:R-:W-:-:S03]  /*0270*/  LEA.HI R3, R3, R0, RZ, 0x5 ;  /* 0x0000000003037211 */ /* 0x000fc600078f28ff */
[----:B------:R-:W-:Y:S02]  /*0280*/  IMAD.SHL.U32 R11, R2, 0x8, RZ ;  /* 0x00000008020b7824 */ /* 0x000fe400078e00ff */
[----:B------:R-:W-:-:S03]  /*0290*/  IMAD.MOV R2, RZ, RZ, -R2 ;  /* 0x000000ffff027224 */ /* 0x000fc600078e0a02 */
[----:B------:R-:W-:Y:S01]  /*02a0*/  LEA.HI.SX32 R3, R3, -R11, 0x1b ;  /* 0x8000000b03037211 */ /* 0x000fe200078fdaff */
[----:B------:R-:W-:-:S03]  /*02b0*/  IMAD R4, R4, R2, R5 ;  /* 0x0000000204047224 */ /* 0x000fc600078e0205 */
[----:B------:R-:W-:Y:S02]  /*02c0*/  IMNMX R13, R3, 0x8, PT ;  /* 0x00000008030d7817 */ /* 0x000fe40003800200 */
[----:B------:R-:W-:Y:S02]  /*02d0*/  IABS R9, R4 ;  /* 0x0000000400097213 */ /* 0x000fe40000000000 */
[----:B------:R-:W-:-:S04]  /*02e0*/  IABS R7, R13 ;  /* 0x0000000d00077213 */ /* 0x000fc80000000000 */
[----:B------:R-:W0:Y:S08]  /*02f0*/  I2F.RP R0, R7 ;  /* 0x0000000700007306 */ /* 0x000e300000209400 */
[----:B0-----:R-:W0:Y:S02]  /*0300*/  MUFU.RCP R0, R0 ;  /* 0x0000000000007308 */ /* 0x001e240000001000 */
[----:B0-----:R-:W-:-:S06]  /*0310*/  IADD3 R3, R0, 0xffffffe, RZ ;  /* 0x0ffffffe00037810 */ /* 0x001fcc0007ffe0ff */
[----:B------:R-:W0:Y:S02]  /*0320*/  F2I.FTZ.U32.TRUNC.NTZ R3, R3 ;  /* 0x0000000300037305 */ /* 0x000e24000021f000 */
[----:B0-----:R-:W-:-:S04]  /*0330*/  IMAD.MOV R6, RZ, RZ, -R3 ;  /* 0x000000ffff067224 */ /* 0x001fc800078e0a03 */
[----:B------:R-:W-:Y:S01]  /*0340*/  IMAD.MOV.U32 R2, RZ, RZ, R6 ;  /* 0x000000ffff027224 */ /* 0x000fe200078e0006 */
[----:B------:R-:W-:-:S03]  /*0350*/  IABS R6, R13 ;  /* 0x0000000d00067213 */ /* 0x000fc60000000000 */
[----:B------:R-:W-:Y:S02]  /*0360*/  IMAD R5, R2, R7, RZ ;  /* 0x0000000702057224 */ /* 0x000fe400078e02ff */
[----:B------:R-:W-:Y:S02]  /*0370*/  IMAD.MOV.U32 R2, RZ, RZ, RZ ;  /* 0x000000ffff027224 */ /* 0x000fe400078e00ff */
[----:B------:R-:W-:Y:S02]  /*0380*/  IMAD.MOV R0, RZ, RZ, -R6 ;  /* 0x000000ffff007224 */ /* 0x000fe400078e0a06 */
        /* <DEDUP_REMOVED lines=10> */
[----:B------:R-:W0:Y:S05]  /*0430*/  S2R R0, SR_TID.X ;  /* 0x0000000000007919 */ /* 0x000e2a0000002100 */
[----:B------:R-:W-:Y:S02]  /*0440*/  @P0 IADD3 R2, R2, 0x1, RZ ;  /* 0x0000000102020810 */ /* 0x000fe40007ffe0ff */
[----:B------:R-:W-:-:S03]  /*0450*/  ISETP.GT.AND P0, PT, R12, 0x1f, PT ;  /* 0x0000001f0c00780c */ /* 0x000fc60003f04270 */
[----:B------:R-:W-:-:S04]  /*0460*/  IMAD.MOV.U32 R7, RZ, RZ, R2 ;  /* 0x000000ffff077224 */ /* 0x000fc800078e0002 */
[----:B------:R-:W-:Y:S01]  /*0470*/  @!P2 IMAD.MOV R7, RZ, RZ, -R7 ;  /* 0x000000ffff07a224 */ /* 0x000fe200078e0a07 */
[----:B------:R-:W-:-:S05]  /*0480*/  @!P1 LOP3.LUT R7, RZ, R13, RZ, 0x33, !PT ;  /* 0x0000000dff079212 */ /* 0x000fca00078e33ff */
[----:B------:R-:W-:Y:S01]  /*0490*/  IMAD.MOV R2, RZ, RZ, -R7 ;  /* 0x000000ffff027224 */ /* 0x000fe200078e0a07 */
[----:B------:R-:W-:Y:S02]  /*04a0*/  @!P0 PRMT R16, RZ, 0x7610, R16 ;  /* 0x00007610ff108816 */ /* 0x000fe40000000010 */
[----:B------:R-:W-:Y:S01]  /*04b0*/  @!P0 PRMT R18, RZ, 0x7610, R18 ;  /* 0x00007610ff128816 */ /* 0x000fe20000000012 */
[----:B------:R-:W-:Y:S01]  /*04c0*/  IMAD R2, R13, R2, R4 ;  /* 0x000000020d027224 */ /* 0x000fe200078e0204 */
[----:B0-----:R-:W-:Y:S01]  /*04d0*/  SHF.R.U32.HI R4, RZ, 0x5, R0 ;  /* 0x00000005ff047819 */ /* 0x001fe20000011600 */
[----:B------:R-:W-:Y:S01]  /*04e0*/  IMAD.SHL.U32 R13, R7, 0x20, RZ ;  /* 0x00000020070d7824 */ /* 0x000fe200078e00ff */
[C---:B------:R-:W-:Y:S01]  /*04f0*/  LEA.HI R3, R0.reuse, 0x18, RZ, 0x1b ;  /* 0x0000001800037811 */ /* 0x040fe200078fd8ff */
[----:B------:R-:W-:Y:S01]  /*0500*/  IMAD.IADD R11, R11, 0x1, R2 ;  /* 0x000000010b0b7824 */ /* 0x000fe200078e0202 */
[C---:B------:R-:W-:Y:S01]  /*0510*/  LOP3.LUT R2, R0.reuse, 0x1f, RZ, 0xc0, !PT ;  /* 0x0000001f00027812 */ /* 0x040fe200078ec0ff */
[----:B------:R-:W-:Y:S01]  /*0520*/  @!P0 IMAD.SHL.U32 R5, R0, 0x20, RZ ;  /* 0x0000002000058824 */ /* 0x000fe200078e00ff */
[----:B------:R-:W-:Y:S01]  /*0530*/  SGXT.U32 R4, R4, 0x3 ;  /* 0x000000030404781a */ /* 0x000fe20000000000 */
[----:B------:R-:W-:Y:S01]  /*0540*/  @!P0 IMAD.SHL.U32 R6, R0, 0x40, RZ ;  /* 0x0000004000068824 */ /* 0x000fe200078e00ff */
[----:B------:R-:W-:Y:S01]  /*0550*/  @!P0 PRMT R16, R16, 0x5410, RZ ;  /* 0x0000541010108816 */ /* 0x000fe200000000ff */
[----:B------:R-:W-:Y:S01]  /*0560*/  IMAD.IADD R10, R3, 0x1, R13 ;  /* 0x00000001030a7824 */ /* 0x000fe200078e020d */
[----:B------:R-:W-:Y:S01]  /*0570*/  @!P0 PRMT R18, R18, 0x5410, RZ ;  /* 0x0000541012128816 */ /* 0x000fe200000000ff */
[----:B------:R-:W-:Y:S01]  /*0580*/  IMAD R11, R11, 0x20, R2 ;  /* 0x000000200b0b7824 */ /* 0x000fe200078e0202 */
[----:B------:R-:W-:-:S02]  /*0590*/  LOP3.LUT R7, R13, R4, RZ, 0xfc, !PT ;  /* 0x000000040d077212 */ /* 0x000fc400078efcff */
[C-C-:B------:R-:W-:Y:S02]  /*05a0*/  LOP3.LUT R8, R13.reuse, 0x8, R4.reuse, 0xfe, !PT ;  /* 0x000000080d087812 */ /* 0x140fe400078efe04 */
[----:B------:R-:W-:Y:S01]  /*05b0*/  LOP3.LUT R9, R13, 0x10, R4, 0xfe, !PT ;  /* 0x000000100d097812 */ /* 0x000fe200078efe04 */
[----:B------:R-:W-:Y:S05]  /*05c0*/  @!P0 BRA `(.L_x_0) ;  /* 0x00000ca000008947 */ /* 0x000fea0003800000 */
[----:B------:R-:W-:Y:S01]  /*05d0*/  IABS R13, c[0x0][0x17c] ;  /* 0x00005f00000d7a13 */ /* 0x000fe20000000000 */
[C---:B------:R-:W-:Y:S01]  /*05e0*/  IMAD.SHL.U32 R21, R0.reuse, 0x2, RZ ;  /* 0x0000000200157824 */ /* 0x040fe200078e00ff */
[----:B------:R-:W-:Y:S01]  /*05f0*/  IABS R14, c[0x0][0x178] ;  /* 0x00005e00000e7a13 */ /* 0x000fe20000000000 */
[----:B------:R-:W-:Y:S01]  /*0600*/  IMAD.SHL.U32 R24, R0, 0x10, RZ ;  /* 0x0000001000187824 */ /* 0x000fe200078e00ff */
[----:B------:R-:W0:Y:S01]  /*0610*/  I2F.RP R5, R13 ;  /* 0x0000000d00057306 */ /* 0x000e220000209400 */
[----:B------:R-:W-:Y:S01]  /*0620*/  IABS R22, R8 ;  /* 0x0000000800167213 */ /* 0x000fe20000000000 */
[----:B------:R-:W-:Y:S01]  /*0630*/  IMAD R51, R3, c[0x0][0x188], RZ ;  /* 0x0000620003337a24 */ /* 0x000fe200078e02ff */
[----:B------:R-:W-:Y:S01]  /*0640*/  IABS R28, R7 ;  /* 0x00000007001c7213 */ /* 0x000fe20000000000 */
[C---:B------:R-:W-:Y:S01]  /*0650*/  IMAD R55, R4.reuse, c[0x0][0x188], RZ ;  /* 0x0000620004377a24 */ /* 0x040fe200078e02ff */
[----:B------:R-:W-:Y:S01]  /*0660*/  IABS R23, R11 ;  /* 0x0000000b00177213 */ /* 0x000fe20000000000 */
[----:B------:R-:W-:Y:S01]  /*0670*/  IMAD.MOV.U32 R43, RZ, RZ, c[0x0][0x18c] ;  /* 0x00006300ff2b7624 */ /* 0x000fe200078e00ff */
[C---:B------:R-:W-:Y:S01]  /*0680*/  LOP3.LUT R27, R4.reuse, 0x10, RZ, 0xfc, !PT ;  /* 0x00000010041b7812 */ /* 0x040fe200078efcff */
[----:B------:R-:W1:Y:S01]  /*0690*/  I2F.RP R6, R14 ;  /* 0x0000000e00067306 */ /* 0x000e620000209400 */
[----:B------:R-:W-:Y:S01]  /*06a0*/  LOP3.LUT R38, R4, 0x8, RZ, 0xfc, !PT ;  /* 0x0000000804267812 */ /* 0x000fe200078efcff */
[----:B------:R-:W-:Y:S01]  /*06b0*/  IMAD.MOV.U32 R42, RZ, RZ, c[0x0][0x188] ;  /* 0x00006200ff2a7624 */ /* 0x000fe200078e00ff */
[----:B------:R-:W-:Y:S01]  /*06c0*/  ULDC UR4, c[0x0][0x180] ;  /* 0x0000600000047ab9 */ /* 0x000fe20000000800 */
[----:B------:R-:W-:-:S02]  /*06d0*/  IMAD R59, R27, c[0x0][0x188], RZ ;  /* 0x000062001b3b7a24 */ /* 0x000fc400078e02ff */
[----:B------:R-:W-:Y:S02]  /*06e0*/  IMAD R41, R38, c[0x0][0x188], RZ ;  /* 0x0000620026297a24 */ /* 0x000fe400078e02ff */
[----:B0-----:R-:W0:Y:S01]  /*06f0*/  MUFU.RCP R5, R5 ;  /* 0x0000000500057308 */ /* 0x001e220000001000 */
[----:B------:R-:W-:Y:S02]  /*0700*/  IMAD R39, R2, c[0x0][0x18c], RZ ;  /* 0x0000630002277a24 */ /* 0x000fe400078e02ff */
[----:B------:R-:W-:Y:S02]  /*0710*/  IMAD.SHL.U32 R43, R43, 0x20, RZ ;  /* 0x000000202b2b7824 */ /* 0x000fe400078e00ff */
[----:B------:R-:W-:-:S03]  /*0720*/  IMAD.SHL.U32 R42, R42, 0x20, RZ ;  /* 0x000000202a2a7824 */ /* 0x000fc600078e00ff */
[----:B-1----:R-:W1:Y:S01]  /*0730*/  MUFU.RCP R6, R6 ;  /* 0x0000000600067308 */ /* 0x002e620000001000 */
[----:B0-----:R-:W-:-:S07]  /*0740*/  IADD3 R16, R5, 0xffffffe, RZ ;  /* 0x0ffffffe05107810 */ /* 0x001fce0007ffe0ff */
[----:B------:R0:W2:Y:S01]  /*0750*/  F2I.FTZ.U32.TRUNC.NTZ R17, R16 ;  /* 0x0000001000117305 */ /* 0x0000a2000021f000 */
[----:B-1----:R-:W-:Y:S02]  /*0760*/  IADD3 R18, R6, 0xffffffe, RZ ;  /* 0x0ffffffe06127810 */ /* 0x002fe40007ffe0ff */
[----:B------:R-:W-:-:S05]  /*0770*/  IABS R6, R9 ;  /* 0x0000000900067213 */ /* 0x000fca0000000000 */
[----:B------:R1:W3:Y:S01]  /*0780*/  F2I.FTZ.U32.TRUNC.NTZ R19, R18 ;  /* 0x0000001200137305 */ /* 0x0002e2000021f000 */
[----:B0-----:R-:W-:Y:S02]  /*0790*/  IMAD.MOV.U32 R16, RZ, RZ, RZ ;  /* 0x000000ffff107224 */ /* 0x001fe400078e00ff */
[----:B--2---:R-:W-:Y:S02]  /*07a0*/  IMAD.MOV R20, RZ, RZ, -R17 ;  /* 0x000000ffff147224 */ /* 0x004fe400078e0a11 */
[----:B-1----:R-:W-:Y:S02]  /*07b0*/  IMAD.MOV.U32 R18, RZ, RZ, RZ ;  /* 0x000000ffff127224 */ /* 0x002fe400078e00ff */
[----:B------:R-:W-:Y:S01]  /*07c0*/  IMAD R15, R20, R13, RZ ;  /* 0x0000000d140f7224 */ /* 0x000fe200078e02ff */
[----:B------:R-:W-:Y:S01]  /*07d0*/  IABS R20, R10 ;  /* 0x0000000a00147213 */ /* 0x000fe20000000000 */
[----:B---3--:R-:W-:Y:S02]  /*07e0*/  IMAD.MOV R5, RZ, RZ, -R19 ;  /* 0x000000ffff057224 */ /* 0x008fe400078e0a13 */
[----:B------:R-:W-:-:S04]  /*07f0*/  IMAD.HI.U32 R17, R17, R15, R16 ;  /* 0x0000000f11117227 */ /* 0x000fc800078e0010 */
[----:B------:R-:W-:Y:S02]  /*0800*/  IMAD R5, R5, R14, RZ ;  /* 0x0000000e05057224 */ /* 0x000fe400078e02ff */
[----:B------:R-:W-:Y:S02]  /*0810*/  IMAD.MOV.U32 R16, RZ, RZ, R20 ;  /* 0x000000ffff107224 */ /* 0x000fe400078e0014 */
[----:B------:R-:W-:-:S04]  /*0820*/  IMAD.HI.U32 R19, R19, R5, R18 ;  /* 0x0000000513137227 */ /* 0x000fc800078e0012 */
[----:B------:R-:W-:Y:S02]  /*0830*/  IMAD.MOV.U32 R20, RZ, RZ, R6 ;  /* 0x000000ffff147224 */ /* 0x000fe400078e0006 */
[----:B------:R-:W-:-:S04]  /*0840*/  IMAD.HI.U32 R5, R17, R16, RZ ;  /* 0x0000001011057227 */ /* 0x000fc800078e00ff */
[----:B------:R-:W-:-:S04]  /*0850*/  IMAD.HI.U32 R6, R17, R20, RZ ;  /* 0x0000001411067227 */ /* 0x000fc800078e00ff */
[----:B------:R-:W-:Y:S02]  /*0860*/  IMAD.MOV R5, RZ, RZ, -R5 ;  /* 0x000000ffff057224 */ /* 0x000fe400078e0a05 */
[----:B------:R-:W-:-:S04]  /*0870*/  IMAD.HI.U32 R15, R17, R22, RZ ;  /* 0x00000016110f7227 */ /* 0x000fc800078e00ff */
[----:B------:R-:W-:Y:S02]  /*0880*/  IMAD.MOV R6, RZ, RZ, -R6 ;  /* 0x000000ffff067224 */ /* 0x000fe400078e0a06 */
[C---:B------:R-:W-:Y:S02]  /*0890*/  IMAD R16, R13.reuse, R5, R16 ;  /* 0x000000050d107224 */ /* 0x040fe400078e0210 */
[----:B------:R-:W-:Y:S02]  /*08a0*/  IMAD.MOV R15, RZ, RZ, -R15 ;  /* 0x000000ffff0f7224 */ /* 0x000fe400078e0a0f */
[C---:B------:R-:W-:Y:S01]  /*08b0*/  IMAD R18, R13.reuse, R6, R20 ;  /* 0x000000060d127224 */ /* 0x040fe200078e0214 */
[C---:B------:R-:W-:Y:S01]  /*08c0*/  ISETP.GT.U32.AND P0, PT, R13.reuse, R16, PT ;  /* 0x000000100d00720c */ /* 0x040fe20003f04070 */
[----:B------:R-:W-:Y:S01]  /*08d0*/  IMAD R20, R13, R15, R22 ;  /* 0x0000000f0d147224 */ /* 0x000fe200078e0216 */
[----:B------:R-:W-:Y:S01]  /*08e0*/  LOP3.LUT R22, R21, 0x10, RZ, 0xc0, !PT ;  /* 0x0000001015167812 */ /* 0x000fe200078ec0ff */
[----:B------:R-:W-:Y:S01]  /*08f0*/  IMAD.HI.U32 R17, R17, R28, RZ ;  /* 0x0000001c11117227 */ /* 0x000fe200078e00ff */
[----:B------:R-:W-:-:S02]  /*0900*/  ISETP.GT.U32.AND P1, PT, R13, R18, PT ;  /* 0x000000120d00720c */ /* 0x000fc40003f24070 */
[----:B------:R-:W-:Y:S01]  /*0910*/  ISETP.GT.U32.AND P2, PT, R13, R20, PT ;  /* 0x000000140d00720c */ /* 0x000fe20003f44070 */
[----:B------:R-:W-:-:S04]  /*0920*/  IMAD.HI.U32 R19, R19, R23, RZ ;  /* 0x0000001713137227 */ /* 0x000fc800078e00ff */
[----:B------:R-:W-:Y:S02]  /*0930*/  IMAD.MOV R17, RZ, RZ, -R17 ;  /* 0x000000ffff117224 */ /* 0x000fe400078e0a11 */
[----:B------:R-:W-:Y:S01]  /*0940*/  IMAD.MOV R15, RZ, RZ, -R19 ;  /* 0x000000ffff0f7224 */ /* 0x000fe200078e0a13 */
[----:B------:R-:W-:Y:S01]  /*0950*/  SHF.R.U32.HI R19, RZ, 0x2, R0 ;  /* 0x00000002ff137819 */ /* 0x000fe20000011600 */
[C---:B------:R-:W-:Y:S02]  /*0960*/  IMAD R28, R13.reuse, R17, R28 ;  /* 0x000000110d1c7224 */ /* 0x040fe400078e021c */
[----:B------:R-:W-:Y:S01]  /*0970*/  IMAD R15, R14, R15, R23 ;  /* 0x0000000f0e0f7224 */ /* 0x000fe200078e0217 */
[----:B------:R-:W-:Y:S01]  /*0980*/  LOP3.LUT R22, R22, 0x20, R19, 0xf8, !PT ;  /* 0x0000002016167812 */ /* 0x000fe200078ef813 */
[--C-:B------:R-:W-:Y:S01]  /*0990*/  @!P0 IMAD.IADD R16, R16, 0x1, -R13.reuse ;  /* 0x0000000110108824 */ /* 0x100fe200078e0a0d */
[C---:B------:R-:W-:Y:S01]  /*09a0*/  ISETP.GT.U32.AND P3, PT, R13.reuse, R28, PT ;  /* 0x0000001c0d00720c */ /* 0x040fe20003f64070 */
[--C-:B------:R-:W-:Y:S01]  /*09b0*/  @!P1 IMAD.IADD R18, R18, 0x1, -R13.reuse ;  /* 0x0000000112129824 */ /* 0x100fe200078e0a0d */
[----:B------:R-:W-:Y:S01]  /*09c0*/  ISETP.GT.U32.AND P4, PT, R14, R15, PT ;  /* 0x0000000f0e00720c */ /* 0x000fe20003f84070 */
[----:B------:R-:W-:Y:S01]  /*09d0*/  @!P2 IMAD.IADD R20, R20, 0x1, -R13 ;  /* 0x000000011414a824 */ /* 0x000fe200078e0a0d */
[C---:B------:R-:W-:Y:S01]  /*09e0*/  ISETP.GT.U32.AND P1, PT, R13.reuse, R16, PT ;  /* 0x000000100d00720c */ /* 0x040fe20003f24070 */
[C---:B------:R-:W-:Y:S01]  /*09f0*/  IMAD.SHL.U32 R5, R0.reuse, 0x8, RZ ;  /* 0x0000000800057824 */ /* 0x040fe200078e00ff */
[C---:B------:R-:W-:Y:S01]  /*0a00*/  ISETP.GT.U32.AND P6, PT, R13.reuse, R18, PT ;  /* 0x000000120d00720c */ /* 0x040fe20003fc4070 */
[----:B------:R-:W-:Y:S01]  /*0a10*/  IMAD.SHL.U32 R6, R0, 0x40, RZ ;  /* 0x0000004000067824 */ /* 0x000fe200078e00ff */
[----:B------:R-:W-:-:S02]  /*0a20*/  ISETP.GT.U32.AND P5, PT, R13, R20, PT ;  /* 0x000000140d00720c */ /* 0x000fc40003fa4070 */
[----:B------:R-:W-:Y:S02]  /*0a30*/  LOP3.LUT R5, R5, 0x30, RZ, 0xc0, !PT ;  /* 0x0000003005057812 */ /* 0x000fe400078ec0ff */
[----:B------:R-:W-:Y:S01]  /*0a40*/  ISETP.GE.AND P0, PT, R10, RZ, PT ;  /* 0x000000ff0a00720c */ /* 0x000fe20003f06270 */
[--C-:B------:R-:W-:Y:S01]  /*0a50*/  @!P3 IMAD.IADD R28, R28, 0x1, -R13.reuse ;  /* 0x000000011c1cb824 */ /* 0x100fe200078e0a0d */
[----:B------:R-:W-:Y:S01]  /*0a60*/  LOP3.LUT R17, R5, 0x1c0, R6, 0xf8, !PT ;  /* 0x000001c005117812 */ /* 0x000fe200078ef806 */
[----:B------:R-:W-:Y:S01]  /*0a70*/  @!P4 IMAD.IADD R15, R15, 0x1, -R14 ;  /* 0x000000010f0fc824 */ /* 0x000fe200078e0a0e */
[----:B------:R-:W-:Y:S01]  /*0a80*/  LOP3.LUT R24, R5, 0x600, R24, 0xf8, !PT ;  /* 0x0000060005187812 */ /* 0x000fe200078ef818 */
[--C-:B------:R-:W-:Y:S01]  /*0a90*/  @!P1 IMAD.IADD R16, R16, 0x1, -R13.reuse ;  /* 0x0000000110109824 */ /* 0x100fe200078e0a0d */
[----:B------:R-:W-:Y:S01]  /*0aa0*/  ISETP.GE.AND P1, PT, R8, RZ, PT ;  /* 0x000000ff0800720c */ /* 0x000fe20003f26270 */
[--C-:B------:R-:W-:Y:S01]  /*0ab0*/  @!P6 IMAD.IADD R18, R18, 0x1, -R13.reuse ;  /* 0x000000011212e824 */ /* 0x100fe200078e0a0d */
[----:B------:R-:W-:Y:S01]  /*0ac0*/  ISETP.GT.U32.AND P4, PT, R13, R28, PT ;  /* 0x0000001c0d00720c */ /* 0x000fe20003f84070 */
[----:B------:R-:W-:Y:S01]  /*0ad0*/  @!P5 IMAD.IADD R20, R20, 0x1, -R13 ;  /* 0x000000011414d824 */ /* 0x000fe200078e0a0d */
[----:B------:R-:W-:Y:S01]  /*0ae0*/  LOP3.LUT R23, R17, R22, RZ, 0x3c, !PT ;  /* 0x0000001611177212 */ /* 0x000fe200078e3cff */
[----:B------:R-:W-:Y:S01]  /*0af0*/  IMAD.SHL.U32 R5, R0, 0x20, RZ ;  /* 0x0000002000057824 */ /* 0x000fe200078e00ff */
[----:B------:R-:W-:Y:S01]  /*0b00*/  LOP3.LUT R22, R24, 0x30, R21, 0x78, !PT ;  /* 0x0000003018167812 */ /* 0x000fe200078e7815 */
[----:B------:R-:W-:Y:S01]  /*0b10*/  @!P0 IMAD.MOV R16, RZ, RZ, -R16 ;  /* 0x000000ffff108224 */ /* 0x000fe200078e0a10 */
[----:B------:R-:W-:-:S02]  /*0b20*/  LOP3.LUT R25, R6, 0x1c0, RZ, 0xc0, !PT ;  /* 0x000001c006197812 */ /* 0x000fc400078ec0ff */
[----:B------:R-:W-:Y:S02]  /*0b30*/  ISETP.GT.U32.AND P3, PT, R14, R15, PT ;  /* 0x0000000f0e00720c */ /* 0x000fe40003f64070 */
[----:B------:R-:W-:Y:S01]  /*0b40*/  ISETP.GE.AND P2, PT, R9, RZ, PT ;  /* 0x000000ff0900720c */ /* 0x000fe20003f46270 */
[----:B------:R-:W-:Y:S01]  /*0b50*/  IMAD.IADD R25, R25, 0x1, R22 ;  /* 0x0000000119197824 */ /* 0x000fe200078e0216 */
[----:B------:R-:W-:Y:S01]  /*0b60*/  ISETP.GE.AND P6, PT, R7, RZ, PT ;  /* 0x000000ff0700720c */ /* 0x000fe20003fc6270 */
[----:B------:R-:W-:Y:S01]  /*0b70*/  IMAD.MOV.U32 R22, RZ, RZ, R20 ;  /* 0x000000ffff167224 */ /* 0x000fe200078e0014 */
[----:B------:R-:W-:Y:S01]  /*0b80*/  ISETP.NE.AND P0, PT, RZ, c[0x0][0x178], PT ;  /* 0x00005e00ff007a0c */ /* 0x000fe20003f05270 */
[----:B------:R-:W-:Y:S01]  /*0b90*/  @!P4 IMAD.IADD R28, R28, 0x1, -R13 ;  /* 0x000000011c1cc824 */ /* 0x000fe200078e0a0d */
[----:B------:R-:W-:Y:S01]  /*0ba0*/  LOP3.LUT R13, RZ, c[0x0][0x17c], RZ, 0x33, !PT ;  /* 0x00005f00ff0d7a12 */ /* 0x000fe200078e33ff */
[----:B------:R-:W-:Y:S01]  /*0bb0*/  @!P1 IMAD.MOV R22, RZ, RZ, -R22 ;  /* 0x000000ffff169224 */ /* 0x000fe200078e0a16 */
[----:B------:R-:W-:-:S02]  /*0bc0*/  ISETP.GE.AND P1, PT, R11, RZ, PT ;  /* 0x000000ff0b00720c */ /* 0x000fc40003f26270 */
[----:B------:R-:W-:Y:S01]  /*0bd0*/  SHF.R.S32.HI R17, RZ, 0x1f, R12 ;  /* 0x0000001fff117819 */ /* 0x000fe2000001140c */
[----:B------:R-:W-:Y:S01]  /*0be0*/  @!P3 IMAD.IADD R15, R15, 0x1, -R14 ;  /* 0x000000010f0fb824 */ /* 0x000fe200078e0a0e */
[----:B------:R-:W-:Y:S01]  /*0bf0*/  ISETP.NE.AND P3, PT, RZ, c[0x0][0x17c], PT ;  /* 0x00005f00ff007a0c */ /* 0x000fe20003f65270 */
[----:B------:R-:W-:Y:S01]  /*0c00*/  @!P2 IMAD.MOV R18, RZ, RZ, -R18 ;  /* 0x000000ffff12a224 */ /* 0x000fe200078e0a12 */
[----:B------:R-:W-:Y:S01]  /*0c10*/  LEA R45, P2, R51, c[0x0][0x160], 0x1 ;  /* 0x00005800332d7a11 */ /* 0x000fe200078408ff */
[----:B------:R-:W-:Y:S01]  /*0c20*/  @!P6 IMAD.MOV R28, RZ, RZ, -R28 ;  /* 0x000000ffff1ce224 */ /* 0x000fe200078e0a1c */
[C---:B------:R-:W-:Y:S02]  /*0c30*/  SEL R14, R13.reuse, R16, !P3 ;  /* 0x000000100d0e7207 */ /* 0x040fe40005800000 */
[C---:B------:R-:W-:Y:S02]  /*0c40*/  SEL R20, R13.reuse, R18, !P3 ;  /* 0x000000120d147207 */ /* 0x040fe40005800000 */
[C---:B------:R-:W-:Y:S01]  /*0c50*/  SEL R22, R13.reuse, R22, !P3 ;  /* 0x000000160d167207 */ /* 0x040fe20005800000 */
[----:B------:R-:W-:Y:S01]  /*0c60*/  @!P1 IMAD.MOV R15, RZ, RZ, -R15 ;  /* 0x000000ffff0f9224 */ /* 0x000fe200078e0a0f */
[----:B------:R-:W-:Y:S01]  /*0c70*/  SEL R13, R13, R28, !P3 ;  /* 0x0000001c0d0d7207 */ /* 0x000fe20005800000 */
[----:B------:R-:W-:Y:S01]  /*0c80*/  IMAD R14, R14, c[0x0][0x190], RZ ;  /* 0x000064000e0e7a24 */ /* 0x000fe200078e02ff */
[----:B------:R-:W-:Y:S01]  /*0c90*/  LEA.HI.X.SX32 R51, R51, c[0x0][0x164], 0x1, P2 ;  /* 0x0000590033337a11 */ /* 0x000fe200010f0eff */
[----:B------:R-:W-:Y:S01]  /*0ca0*/  IMAD R35, R20, c[0x0][0x190], RZ ;  /* 0x0000640014237a24 */ /* 0x000fe200078e02ff */
[----:B------:R-:W-:Y:S01]  /*0cb0*/  LEA R49, P3, R55, c[0x0][0x160], 0x1 ;  /* 0x0000580037317a11 */ /* 0x000fe200078608ff */
[----:B------:R-:W-:Y:S01]  /*0cc0*/  IMAD R22, R22, c[0x0][0x190], RZ ;  /* 0x0000640016167a24 */ /* 0x000fe200078e02ff */
[----:B------:R-:W-:Y:S01]  /*0cd0*/  LEA R53, P2, R59, c[0x0][0x160], 0x1 ;  /* 0x000058003b357a11 */ /* 0x000fe200078408ff */
[----:B------:R-:W-:Y:S01]  /*0ce0*/  IMAD R13, R13, c[0x0][0x190], RZ ;  /* 0x000064000d0d7a24 */ /* 0x000fe200078e02ff */
[----:B------:R-:W-:-:S02]  /*0cf0*/  @!P0 LOP3.LUT R15, RZ, c[0x0][0x178], RZ, 0x33, !PT ;  /* 0x00005e00ff0f8a12 */ /* 0x000fc400078e33ff */
[----:B------:R-:W-:Y:S02]  /*0d00*/  LOP3.LUT R24, R21, 0x1fe, RZ, 0xc0, !PT ;  /* 0x000001fe15187812 */ /* 0x000fe400078ec0ff */
[----:B------:R-:W-:Y:S01]  /*0d10*/  LOP3.LUT R26, R5, 0x200, RZ, 0xc0, !PT ;  /* 0x00000200051a7812 */ /* 0x000fe200078ec0ff */
[----:B------:R-:W-:Y:S01]  /*0d20*/  IMAD R15, R15, c[0x0][0x184], RZ ;  /* 0x000061000f0f7a24 */ /* 0x000fe200078e02ff */
[----:B------:R-:W-:Y:S02]  /*0d30*/  LEA.HI.X.SX32 R55, R55, c[0x0][0x164], 0x1, P3 ;  /* 0x0000590037377a11 */ /* 0x000fe400018f0eff */
[----:B------:R-:W-:Y:S01]  /*0d40*/  LEA.HI.X.SX32 R59, R59, c[0x0][0x164], 0x1, P2 ;  /* 0x000059003b3b7a11 */ /* 0x000fe200010f0eff */
[----:B------:R-:W-:Y:S01]  /*0d50*/  IMAD.IADD R26, R26, 0x1, R23 ;  /* 0x000000011a1a7824 */ /* 0x000fe200078e0217 */
[----:B------:R-:W-:Y:S01]  /*0d60*/  LEA.HI R12, R17, R12, RZ, 0x5 ;  /* 0x0000000c110c7211 */ /* 0x000fe200078f28ff */
[----:B------:R-:W-:Y:S01]  /*0d70*/  IMAD.WIDE R28, R15, 0x2, RZ ;  /* 0x000000020f1c7825 */ /* 0x000fe200078e02ff */
[----:B------:R-:W-:Y:S01]  /*0d80*/  LEA R57, P4, R41, c[0x0][0x160], 0x1 ;  /* 0x0000580029397a11 */ /* 0x000fe200078808ff */
[----:B------:R-:W-:Y:S01]  /*0d90*/  CS2R R16, SRZ ;  /* 0x0000000000107805 */ /* 0x000fe2000001ff00 */
[----:B------:R-:W-:-:S02]  /*0da0*/  LEA R36, P0, R14, c[0x0][0x168], 0x1 ;  /* 0x00005a000e247a11 */ /* 0x000fc400078008ff */
[----:B------:R-:W-:Y:S02]  /*0db0*/  LEA R34, P1, R35, c[0x0][0x168], 0x1 ;  /* 0x00005a0023227a11 */ /* 0x000fe400078208ff */
[----:B------:R-:W-:Y:S02]  /*0dc0*/  LEA R32, P2, R22, c[0x0][0x168], 0x1 ;  /* 0x00005a0016207a11 */ /* 0x000fe400078408ff */
[----:B------:R-:W-:Y:S02]  /*0dd0*/  LEA R20, P3, R13, c[0x0][0x168], 0x1 ;  /* 0x00005a000d147a11 */ /* 0x000fe400078608ff */
[----:B------:R-:W-:Y:S02]  /*0de0*/  LOP3.LUT R24, R24, 0x30, R19, 0x78, !PT ;  /* 0x0000003018187812 */ /* 0x000fe400078e7813 */
[----:B------:R-:W-:Y:S01]  /*0df0*/  CS2R R18, SRZ ;  /* 0x0000000000127805 */ /* 0x000fe2000001ff00 */
[----:B------:R-:W-:Y:S02]  /*0e00*/  SHF.R.S32.HI R40, RZ, 0x5, R12 ;  /* 0x00000005ff287819 */ /* 0x000fe4000001140c */
[----:B------:R-:W-:-:S02]  /*0e10*/  LEA.HI.X.SX32 R41, R41, c[0x0][0x164], 0x1, P4 ;  /* 0x0000590029297a11 */ /* 0x000fc400020f0eff */
[----:B------:R-:W-:Y:S02]  /*0e20*/  LEA.HI.X.SX32 R37, R14, c[0x0][0x16c], 0x1, P0 ;  /* 0x00005b000e257a11 */ /* 0x000fe400000f0eff */
[----:B------:R-:W-:Y:S02]  /*0e30*/  LEA.HI.X.SX32 R35, R35, c[0x0][0x16c], 0x1, P1 ;  /* 0x00005b0023237a11 */ /* 0x000fe400008f0eff */
[----:B------:R-:W-:Y:S02]  /*0e40*/  LEA.HI.X.SX32 R33, R22, c[0x0][0x16c], 0x1, P2 ;  /* 0x00005b0016217a11 */ /* 0x000fe400010f0eff */
[----:B------:R-:W-:Y:S02]  /*0e50*/  LEA.HI.X.SX32 R21, R13, c[0x0][0x16c], 0x1, P3 ;  /* 0x00005b000d157a11 */ /* 0x000fe400018f0eff */
.L_x_1:
[----:B------:R-:W-:Y:S02]  /*0e60*/  ISETP.GE.AND P0, PT, R4, UR4, PT ;  /* 0x0000000404007c0c */ /* 0x000fe4000bf06270 */
[----:B------:R-:W-:Y:S02]  /*0e70*/  IADD3 R14, P1, R28, R49, RZ ;  /* 0x000000311c0e7210 */ /* 0x000fe40007f3e0ff */
[----:B------:R-:W-:-:S02]  /*0e80*/  ISETP.GE.AND P2, PT, R38, UR4, PT ;  /* 0x0000000426007c0c */ /* 0x000fc4000bf46270 */
[----:B------:R-:W-:Y:S01]  /*0e90*/  PRMT R50, RZ, 0x7610, R50 ;  /* 0x00007610ff327816 */ /* 0x000fe20000000032 */
[----:B------:R-:W-:Y:S01]  /*0ea0*/  IMAD.X R15, R29, 0x1, R55, P1 ;  /* 0x000000011d0f7824 */ /* 0x000fe200008e0637 */
[----:B------:R-:W-:Y:S02]  /*0eb0*/  IADD3 R12, P1, R28, R57, RZ ;  /* 0x000000391c0c7210 */ /* 0x000fe40007f3e0ff */
[----:B------:R-:W-:-:S03]  /*0ec0*/  PRMT R44, RZ, 0x7610, R44 ;  /* 0x00007610ff2c7816 */ /* 0x000fc6000000002c */
[----:B------:R-:W-:Y:S01]  /*0ed0*/  IMAD.X R13, R29, 0x1, R41, P1 ;  /* 0x000000011d0d7824 */ /* 0x000fe200008e0629 */
[----:B------:R0:W2:Y:S01]  /*0ee0*/  @!P0 LDG.E.U16 R50, [R14.64] ;  /* 0x000000060e328981 */ /* 0x0000a2000c1e1500 */
[C---:B------:R-:W-:Y:S02]  /*0ef0*/  IADD3 R30, P0, R28.reuse, R53, RZ ;  /* 0x000000351c1e7210 */ /* 0x040fe40007f1e0ff */
[----:B------:R-:W-:Y:S01]  /*0f00*/  ISETP.GE.AND P1, PT, R27, UR4, PT ;  /* 0x000000041b007c0c */ /* 0x000fe2000bf26270 */
[----:B------:R1:W3:Y:S01]  /*0f10*/  @!P2 LDG.E.U16 R44, [R12.64] ;  /* 0x000000060c2ca981 */ /* 0x0002e2000c1e1500 */
[----:B------:R-:W-:Y:S01]  /*0f20*/  ISETP.GE.AND P2, PT, R3, UR4, PT ;  /* 0x0000000403007c0c */ /* 0x000fe2000bf46270 */
[----:B------:R-:W-:Y:S01]  /*0f30*/  IMAD.X R31, R29, 0x1, R59, P0 ;  /* 0x000000011d1f7824 */ /* 0x000fe200000e063b */
[----:B------:R-:W-:Y:S02]  /*0f40*/  IADD3 R22, P0, R28, R45, RZ ;  /* 0x0000002d1c167210 */ /* 0x000fe40007f1e0ff */
[----:B------:R-:W-:-:S02]  /*0f50*/  PRMT R61, RZ, 0x7610, R61 ;  /* 0x00007610ff3d7816 */ /* 0x000fc4000000003d */
[----:B------:R-:W-:Y:S01]  /*0f60*/  PRMT R48, RZ, 0x7610, R48 ;  /* 0x00007610ff307816 */ /* 0x000fe20000000030 */
[----:B------:R-:W-:-:S04]  /*0f70*/  IMAD.X R23, R29, 0x1, R51, P0 ;  /* 0x000000011d177824 */ /* 0x000fc800000e0633 */
[----:B------:R4:W5:Y:S01]  /*0f80*/  @!P1 LDG.E.U16 R61, [R30.64] ;  /* 0x000000061e3d9981 */ /* 0x000962000c1e1500 */
[----:B------:R-:W-:-:S03]  /*0f90*/  ISETP.GE.AND P1, PT, R2, UR4, PT ;  /* 0x0000000402007c0c */ /* 0x000fc6000bf26270 */
[----:B------:R-:W5:Y:S01]  /*0fa0*/  @!P2 LDG.E.U16 R48, [R22.64] ;  /* 0x000000061630a981 */ /* 0x000f62000c1e1500 */
[----:B------:R-:W-:-:S03]  /*0fb0*/  PRMT R52, RZ, 0x7610, R52 ;  /* 0x00007610ff347816 */ /* 0x000fc60000000034 */
[----:B------:R-:W-:Y:S01]  /*0fc0*/  BAR.SYNC.DEFER_BLOCKING 0x0 ;  /* 0x0000000000007b1d */ /* 0x000fe20000010000 */
[----:B----4-:R-:W-:Y:S02]  /*0fd0*/  IMAD.MOV.U32 R30, RZ, RZ, R20 ;  /* 0x000000ffff1e7224 */ /* 0x010fe400078e0014 */
[----:B------:R-:W-:Y:S01]  /*0fe0*/  IMAD.MOV.U32 R31, RZ, RZ, R21 ;  /* 0x000000ffff1f7224 */ /* 0x000fe200078e0015 */
[----:B------:R-:W-:Y:S01]  /*0ff0*/  PRMT R54, RZ, 0x7610, R54 ;  /* 0x00007610ff367816 */ /* 0x000fe20000000036 */
[C---:B0-----:R-:W-:Y:S01]  /*1000*/  IMAD.WIDE R14, R39.reuse, 0x2, R32 ;  /* 0x00000002270e7825 */ /* 0x041fe200078e0220 */
[----:B------:R-:W-:Y:S02]  /*1010*/  PRMT R56, RZ, 0x7610, R56 ;  /* 0x00007610ff387816 */ /* 0x000fe40000000038 */
[----:B------:R-:W-:Y:S01]  /*1020*/  PRMT R58, RZ, 0x7610, R58 ;  /* 0x00007610ff3a7816 */ /* 0x000fe2000000003a */
[----:B------:R-:W-:-:S04]  /*1030*/  IMAD.WIDE R20, R39, 0x2, R30 ;  /* 0x0000000227147825 */ /* 0x000fc800078e021e */
[----:B-1----:R-:W-:-:S04]  /*1040*/  IMAD.WIDE R12, R39, 0x2, R34 ;  /* 0x00000002270c7825 */ /* 0x002fc800078e0222 */
[----:B------:R-:W-:Y:S01]  /*1050*/  IMAD.WIDE R46, R39, 0x2, R36 ;  /* 0x00000002272e7825 */ /* 0x000fe200078e0224 */
[----:B------:R-:W4:Y:S04]  /*1060*/  @!P1 LDG.E.U16 R52, [R20.64] ;  /* 0x0000000614349981 */ /* 0x000f28000c1e1500 */
[----:B------:R-:W4:Y:S04]  /*1070*/  @!P1 LDG.E.U16 R54, [R14.64] ;  /* 0x000000060e369981 */ /* 0x000f28000c1e1500 */
[----:B------:R-:W4:Y:S04]  /*1080*/  @!P1 LDG.E.U16 R56, [R12.64] ;  /* 0x000000060c389981 */ /* 0x000f28000c1e1500 */
[----:B------:R-:W4:Y:S01]  /*1090*/  @!P1 LDG.E.U16 R58, [R46.64] ;  /* 0x000000062e3a9981 */ /* 0x000f22000c1e1500 */
[----:B------:R-:W-:-:S04]  /*10a0*/  IADD3 R40, R40, -0x1, RZ ;  /* 0xffffffff28287810 */ /* 0x000fc80007ffe0ff */
[----:B------:R-:W-:Y:S01]  /*10b0*/  ISETP.NE.U32.AND P0, PT, R40, RZ, PT ;  /* 0x000000ff2800720c */ /* 0x000fe20003f05070 */
[----:B------:R-:W-:Y:S01]  /*10c0*/  IMAD.WIDE R30, R43, 0x2, R30 ;  /* 0x000000022b1e7825 */ /* 0x000fe200078e021e */
[----:B------:R-:W-:-:S03]  /*10d0*/  UIADD3 UR4, UR4, -0x20, URZ ;  /* 0xffffffe004047890 */ /* 0x000fc6000fffe03f */
[----:B------:R-:W-:-:S04]  /*10e0*/  IMAD.WIDE R36, R43, 0x2, R36 ;  /* 0x000000022b247825 */ /* 0x000fc800078e0224 */
[----:B------:R-:W-:-:S04]  /*10f0*/  IMAD.WIDE R34, R43, 0x2, R34 ;  /* 0x000000022b227825 */ /* 0x000fc800078e0222 */
[----:B------:R-:W-:-:S04]  /*1100*/  IMAD.WIDE R32, R43, 0x2, R32 ;  /* 0x000000022b207825 */ /* 0x000fc800078e0220 */
[----:B------:R-:W-:Y:S01]  /*1110*/  IMAD.WIDE R28, R42, 0x2, R28 ;  /* 0x000000022a1c7825 */ /* 0x000fe200078e021c */
[----:B--2---:R-:W-:Y:S04]  /*1120*/  STS.U16 [R24], R50 ;  /* 0x0000003218007388 */ /* 0x004fe80000000400 */
[----:B---3--:R-:W-:Y:S04]  /*1130*/  STS.U16 [R24+0x200], R44 ;  /* 0x0002002c18007388 */ /* 0x008fe80000000400 */
[----:B-----5:R-:W-:Y:S04]  /*1140*/  STS.U16 [R24+0x400], R61 ;  /* 0x0004003d18007388 */ /* 0x020fe80000000400 */
[----:B------:R-:W-:Y:S04]  /*1150*/  STS.U16 [R24+0x600], R48 ;  /* 0x0006003018007388 */ /* 0x000fe80000000400 */
[----:B----4-:R-:W-:Y:S04]  /*1160*/  STS.U16 [R24+0x800], R52 ;  /* 0x0008003418007388 */ /* 0x010fe80000000400 */
[----:B------:R-:W-:Y:S04]  /*1170*/  STS.U16 [R24+0xa00], R54 ;  /* 0x000a003618007388 */ /* 0x000fe80000000400 */
[----:B------:R-:W-:Y:S04]  /*1180*/  STS.U16 [R24+0xc00], R56 ;  /* 0x000c003818007388 */ /* 0x000fe80000000400 */
[----:B------:R-:W-:Y:S04]  /*1190*/  STS.U16 [R24+0xe00], R58 ;  /* 0x000e003a18007388 */ /* 0x000fe80000000400 */
[----:B------:R-:W-:Y:S06]  /*11a0*/  BAR.SYNC.DEFER_BLOCKING 0x0 ;  /* 0x0000000000007b1d */ /* 0x000fec0000010000 */
[----:B------:R-:W-:Y:S04]  /*11b0*/  LDSM.16.MT88.4 R20, [R26] ;  /* 0x000000001a14783b */ /* 0x000fe80000004200 */
[----:B------:R-:W0:Y:S02]  /*11c0*/  LDSM.16.M88.4 R12, [R25+0x800] ;  /* 0x00080000190c783b */ /* 0x000e240000000200 */
[----:B0-----:R-:W-:Y:S02]  /*11d0*/  HMMA.16816.F32 R16, R20, R12, R16 ;  /* 0x0000000c1410723c */ /* 0x001fe40000001810 */
[----:B------:R-:W0:Y:S11]  /*11e0*/  LDSM.16.MT88.4 R20, [R26+0x400] ;  /* 0x000400001a14783b */ /* 0x000e360000004200 */
[----:B------:R-:W-:Y:S11]  /*11f0*/  @!UPT UIADD3 URZ, URZ, URZ, URZ ;  /* 0x0000003f3f3ff290 */ /* 0x000ff6000fffe03f */
[----:B0-----:R-:W-:Y:S07]  /*1200*/  HMMA.16816.F32 R16, R20, R14, R16 ;  /* 0x0000000e1410723c */ /* 0x001fee0000001810 */
[----:B------:R-:W-:Y:S02]  /*1210*/  IMAD.MOV.U32 R20, RZ, RZ, R30 ;  /* 0x000000ffff147224 */ /* 0x000fe400078e001e */
[----:B------:R-:W-:Y:S01]  /*1220*/  IMAD.MOV.U32 R21, RZ, RZ, R31 ;  /* 0x000000ffff157224 */ /* 0x000fe200078e001f */
[----:B------:R-:W-:Y:S05]  /*1230*/  @P0 BRA `(.L_x_1) ;  /* 0xfffffc2000000947 */ /* 0x000fea000383ffff */
[----:B------:R-:W-:-:S09]  /*1240*/  NOP ;  /* 0x0000000000007918 */ /* 0x000fd20000000000 */
[----:B------:R-:W-:Y:S02]  /*1250*/  F2FP.PACK_AB R18, R19, R18 ;  /* 0x000000121312723e */ /* 0x000fe400000000ff */
[----:B------:R-:W-:-:S07]  /*1260*/  F2FP.PACK_AB R16, R17, R16 ;  /* 0x000000101110723e */ /* 0x000fce00000000ff */
.L_x_0:
[----:B------:R-:W-:Y:S01]  /*1270*/  BAR.SYNC.DEFER_BLOCKING 0x0 ;  /* 0x0000000000007b1d */ /* 0x000fe20000010000 */
[----:B------:R-:W-:Y:S01]  /*1280*/  LOP3.LUT R5, R5, 0x60, RZ, 0xc0, !PT ;  /* 0x0000006005057812 */ /* 0x000fe200078ec0ff */
[----:B------:R-:W-:Y:S01]  /*1290*/  IMAD.SHL.U32 R3, R0, 0x4, RZ ;  /* 0x0000000400037824 */ /* 0x000fe200078e00ff */
[--C-:B------:R-:W-:Y:S01]  /*12a0*/  SHF.R.S32.HI R4, RZ, 0x7, R0.reuse ;  /* 0x00000007ff047819 */ /* 0x100fe20000011400 */
[----:B------:R-:W-:Y:S01]  /*12b0*/  IMAD R12, R10, c[0x0][0x198], RZ ;  /* 0x000066000a0c7a24 */ /* 0x000fe200078e02ff */
[----:B------:R-:W-:-:S02]  /*12c0*/  SHF.R.U32.HI R2, RZ, 0x4, R0 ;  /* 0x00000004ff027819 */ /* 0x000fc40000011600 */
[----:B------:R-:W-:Y:S02]  /*12d0*/  LOP3.LUT R5, R5, 0x1c, R0, 0xf8, !PT ;  /* 0x0000001c05057812 */ /* 0x000fe400078ef800 */
[----:B------:R-:W-:Y:S02]  /*12e0*/  SGXT R4, R4, 0x1 ;  /* 0x000000010404781a */ /* 0x000fe40000000200 */
[----:B------:R-:W-:Y:S02]  /*12f0*/  LOP3.LUT R6, R6, 0x600, RZ, 0xc0, !PT ;  /* 0x0000060006067812 */ /* 0x000fe400078ec0ff */
[--C-:B------:R-:W-:Y:S02]  /*1300*/  LOP3.LUT R2, R2, 0x102, R3.reuse, 0xc8, !PT ;  /* 0x0000010202027812 */ /* 0x100fe400078ec803 */
[----:B------:R-:W-:Y:S02]  /*1310*/  LOP3.LUT R5, R5, 0x440, R4, 0x78, !PT ;  /* 0x0000044005057812 */ /* 0x000fe400078e7804 */
[----:B------:R-:W-:-:S02]  /*1320*/  LOP3.LUT R3, R6, 0xfc, R3, 0xf8, !PT ;  /* 0x000000fc06037812 */ /* 0x000fc400078ef803 */
[----:B------:R-:W-:Y:S02]  /*1330*/  SHF.R.U32.HI R0, RZ, 0x1, R0 ;  /* 0x00000001ff007819 */ /* 0x000fe40000011600 */
[----:B------:R-:W-:Y:S02]  /*1340*/  LOP3.LUT R2, R2, R5, RZ, 0xfc, !PT ;  /* 0x0000000502027212 */ /* 0x000fe400078efcff */
[--C-:B------:R-:W-:Y:S02]  /*1350*/  LOP3.LUT R4, R3, 0x60, R0.reuse, 0x78, !PT ;  /* 0x0000006003047812 */ /* 0x100fe400078e7800 */
[----:B------:R-:W-:Y:S01]  /*1360*/  PRMT R0, R16, 0x7632, R0 ;  /* 0x0000763210007816 */ /* 0x000fe20000000000 */
[----:B------:R-:W-:Y:S01]  /*1370*/  STS.U16 [R2], R16 ;  /* 0x0000001002007388 */ /* 0x000fe20000000400 */
[----:B------:R-:W-:Y:S02]  /*1380*/  LOP3.LUT R3, R2, 0x20, RZ, 0x3c, !PT ;  /* 0x0000002002037812 */ /* 0x000fe400078e3cff */
[----:B------:R-:W-:Y:S01]  /*1390*/  PRMT R5, R18, 0x7632, R5 ;  /* 0x0000763212057816 */ /* 0x000fe20000000005 */
[----:B------:R0:W-:Y:S01]  /*13a0*/  STS.U16 [R2+0x80], R0 ;  /* 0x0000800002007388 */ /* 0x0001e20000000400 */
[C---:B------:R-:W-:Y:S01]  /*13b0*/  ISETP.GE.AND P0, PT, R11.reuse, c[0x0][0x178], PT ;  /* 0x00005e000b007a0c */ /* 0x040fe20003f06270 */
[----:B------:R-:W-:-:S02]  /*13c0*/  IMAD R11, R11, c[0x0][0x194], RZ ;  /* 0x000065000b0b7a24 */ /* 0x000fc400078e02ff */
[----:B------:R-:W-:Y:S01]  /*13d0*/  STS.U16 [R3+0x200], R18 ;  /* 0x0002001203007388 */ /* 0x000fe20000000400 */
[C---:B------:R-:W-:Y:S01]  /*13e0*/  ISETP.LT.AND P3, PT, R7.reuse, c[0x0][0x17c], !P0 ;  /* 0x00005f0007007a0c */ /* 0x040fe20004761270 */
[----:B------:R-:W-:Y:S01]  /*13f0*/  IMAD R7, R7, c[0x0][0x198], RZ ;  /* 0x0000660007077a24 */ /* 0x000fe200078e02ff */
[C---:B------:R-:W-:Y:S01]  /*1400*/  ISETP.LT.AND P2, PT, R8.reuse, c[0x0][0x17c], !P0 ;  /* 0x00005f0008007a0c */ /* 0x040fe20004741270 */
[----:B------:R1:W-:Y:S04]  /*1410*/  STS.U16 [R3+0x280], R5 ;  /* 0x0002800503007388 */ /* 0x0003e80000000400 */
[----:B------:R-:W-:Y:S01]  /*1420*/  BAR.SYNC.DEFER_BLOCKING 0x0 ;  /* 0x0000000000007b1d */ /* 0x000fe20000010000 */
[----:B0-----:R-:W-:Y:S01]  /*1430*/  IMAD R0, R8, c[0x0][0x198], RZ ;  /* 0x0000660008007a24 */ /* 0x001fe200078e02ff */
[----:B------:R-:W-:-:S02]  /*1440*/  LEA R8, P4, R11, c[0x0][0x170], 0x1 ;  /* 0x00005c000b087a11 */ /* 0x000fc400078808ff */
[C---:B------:R-:W-:Y:S01]  /*1450*/  ISETP.LT.AND P1, PT, R9.reuse, c[0x0][0x17c], !P0 ;  /* 0x00005f0009007a0c */ /* 0x040fe20004721270 */
[----:B------:R-:W-:Y:S01]  /*1460*/  IMAD R9, R9, c[0x0][0x198], RZ ;  /* 0x0000660009097a24 */ /* 0x000fe200078e02ff */
[----:B------:R-:W-:Y:S02]  /*1470*/  LEA.HI.X.SX32 R11, R11, c[0x0][0x174], 0x1, P4 ;  /* 0x00005d000b0b7a11 */ /* 0x000fe400020f0eff */
[----:B------:R-:W-:Y:S02]  /*1480*/  ISETP.LT.AND P0, PT, R10, c[0x0][0x17c], !P0 ;  /* 0x00005f000a007a0c */ /* 0x000fe40004701270 */
[-C--:B------:R-:W-:Y:S02]  /*1490*/  LEA R2, P4, R7, R8.reuse, 0x1 ;  /* 0x0000000807027211 */ /* 0x080fe400078808ff */
[----:B------:R-:W-:Y:S02]  /*14a0*/  LEA R6, P5, R9, R8, 0x1 ;  /* 0x0000000809067211 */ /* 0x000fe400078a08ff */
[----:B-1----:R-:W-:-:S02]  /*14b0*/  LEA.HI.X.SX32 R3, R7, R11, 0x1, P4 ;  /* 0x0000000b07037211 */ /* 0x002fc400020f0eff */
[-C--:B------:R-:W-:Y:S01]  /*14c0*/  LEA.HI.X.SX32 R7, R9, R11.reuse, 0x1, P5 ;  /* 0x0000000b09077211 */ /* 0x080fe200028f0eff */
[----:B------:R-:W0:Y:S04]  /*14d0*/  LDS R13, [R4] ;  /* 0x00000000040d7984 */ /* 0x000e280000000800 */
[----:B------:R1:W2:Y:S02]  /*14e0*/  LDS R15, [R4+0x100] ;  /* 0x00010000040f7984 */ /* 0x0002a40000000800 */
[-C--:B-1----:R-:W-:Y:S02]  /*14f0*/  LEA R4, P6, R0, R8.reuse, 0x1 ;  /* 0x0000000800047211 */ /* 0x082fe400078c08ff */
[----:B------:R-:W-:Y:S02]  /*1500*/  LEA R8, P4, R12, R8, 0x1 ;  /* 0x000000080c087211 */ /* 0x000fe400078808ff */
[----:B------:R-:W-:-:S02]  /*1510*/  LEA.HI.X.SX32 R5, R0, R11, 0x1, P6 ;  /* 0x0000000b00057211 */ /* 0x000fc400030f0eff */
[----:B------:R-:W-:Y:S02]  /*1520*/  LEA.HI.X.SX32 R9, R12, R11, 0x1, P4 ;  /* 0x0000000b0c097211 */ /* 0x000fe400020f0eff */
[----:B0-----:R-:W-:Y:S01]  /*1530*/  PRMT R0, R13, 0x7632, R0 ;  /* 0x000076320d007816 */ /* 0x001fe20000000000 */
[----:B------:R0:W-:Y:S04]  /*1540*/  @P3 STG.E.U16 [R2.64], R13 ;  /* 0x0000000d02003986 */ /* 0x0001e8000c101506 */
[----:B------:R0:W-:Y:S04]  /*1550*/  @P2 STG.E.U16 [R4.64], R0 ;  /* 0x0000000004002986 */ /* 0x0001e8000c101506 */
[----:B--2---:R0:W-:Y:S01]  /*1560*/  @P1 STG.E.U16 [R6.64], R15 ;  /* 0x0000000f06001986 */ /* 0x0041e2000c101506 */
[----:B------:R-:W-:Y:S05]  /*1570*/  @!P0 EXIT ;  /* 0x000000000000894d */ /* 0x000fea0003800000 */
[----:B0-----:R-:W-:-:S05]  /*1580*/  PRMT R4, R15, 0x7632, R4 ;  /* 0x000076320f047816 */ /* 0x001fca0000000004 */
[----:B------:R-:W-:Y:S01]  /*1590*/  STG.E.U16 [R8.64], R4 ;  /* 0x0000000408007986 */ /* 0x000fe2000c101506 */
[----:B------:R-:W-:Y:S05]  /*15a0*/  EXIT ;  /* 0x000000000000794d */ /* 0x000fea0003800000 */
.L_x_2:
[----:B------:R-:W-:-:S00]  /*15b0*/  BRA `(.L_x_2) ;  /* 0xfffffff000007947 */ /* 0x000fc0000383ffff */
[----:B------:R-:W-:-:S00]  /*15c0*/  NOP ;  /* 0x0000000000007918 */ /* 0x000fc00000000000 */
        /* <DEDUP_REMOVED lines=11> */
.L_x_3:


//--------------------- .nv.shared.matmul_kernel  --------------------------
	.section	.nv.shared.matmul_kernel,"aw",@nobits
	.sectionflags	@""
	.align	16
